//
// Generated by NVIDIA NVVM Compiler
//
// Compiler Build ID: CL-36424714
// Cuda compilation tools, release 13.0, V13.0.88
// Based on NVVM 20.0.0
//

.version 9.0
.target sm_100
.address_size 64

	// .globl	_Z6vecSecPdS_S_i

.visible .entry _Z6vecSecPdS_S_i(
	.param .u64 .ptr .align 1 _Z6vecSecPdS_S_i_param_0,
	.param .u64 .ptr .align 1 _Z6vecSecPdS_S_i_param_1,
	.param .u64 .ptr .align 1 _Z6vecSecPdS_S_i_param_2,
	.param .u32 _Z6vecSecPdS_S_i_param_3
)
{
	.reg .pred 	%p<3>;
	.reg .b32 	%r<6>;
	.reg .b64 	%rd<15>;
	.reg .b64 	%fd<7>;

	ld.param.u64 	%rd4, [_Z6vecSecPdS_S_i_param_0];
	ld.param.u64 	%rd5, [_Z6vecSecPdS_S_i_param_1];
	ld.param.u64 	%rd6, [_Z6vecSecPdS_S_i_param_2];
	ld.param.u32 	%r2, [_Z6vecSecPdS_S_i_param_3];
	cvta.to.global.u64 	%rd1, %rd6;
	cvta.to.global.u64 	%rd2, %rd5;
	cvta.to.global.u64 	%rd3, %rd4;
	mov.u32 	%r3, %ctaid.x;
	mov.u32 	%r4, %ntid.x;
	mov.u32 	%r5, %tid.x;
	mad.lo.s32 	%r1, %r3, %r4, %r5;
	setp.ge.s32 	%p1, %r1, %r2;
	@%p1 bra 	$L__BB0_2;
	mul.wide.s32 	%rd7, %r1, 8;
	add.s64 	%rd8, %rd3, %rd7;
	ld.global.f64 	%fd1, [%rd8];
	add.s64 	%rd9, %rd2, %rd7;
	ld.global.f64 	%fd2, [%rd9];
	add.f64 	%fd3, %fd1, %fd2;
	add.s64 	%rd10, %rd1, %rd7;
	st.global.f64 	[%rd10], %fd3;
$L__BB0_2:
	setp.le.s32 	%p2, %r1, %r2;
	@%p2 bra 	$L__BB0_4;
	mul.wide.s32 	%rd11, %r1, 8;
	add.s64 	%rd12, %rd2, %rd11;
	ld.global.f64 	%fd4, [%rd12];
	add.s64 	%rd13, %rd3, %rd11;
	ld.global.f64 	%fd5, [%rd13+-8];
	add.f64 	%fd6, %fd4, %fd5;
	add.s64 	%rd14, %rd1, %rd11;
	st.global.f64 	[%rd14], %fd6;
$L__BB0_4:
	ret;

}


// ===== COMPILED SASS (sm_100) =====

	.target	sm_100

	.elftype	@"ET_EXEC"


//--------------------- .note.nv.tkinfo           --------------------------
	.section	.note.nv.tkinfo,"",@"SHT_NOTE"
	.sectionflags	@"SHF_NOTE_NV_TKINFO"
	.tkinfo
        /*0018*/ 	.word	0x00000002
        /*0030*/ 	.string	""
        /*0030*/ 	.string	"ptxas"
        /*0030*/ 	.string	"Cuda compilation tools, release 13.0, V13.0.88"
        /*0030*/ 	.string	"Build cuda_13.0.r13.0/compiler.36424714_0"
        /*0030*/ 	.string	"-arch sm_100 -m 64 "



//--------------------- .note.nv.cuinfo           --------------------------
	.section	.note.nv.cuinfo,"",@"SHT_NOTE"
	.sectionflags	@"SHF_NOTE_NV_CUINFO"
        /*0018*/ 	.short	0x0002
        /*001a*/ 	.short	0x0064
        /*001c*/ 	.short	0x0082
	.zero		2


//--------------------- .nv.info                  --------------------------
	.section	.nv.info,"",@"SHT_CUDA_INFO"
	.align	4


	//----- nvinfo : EIATTR_REGCOUNT
	.align		4
        /*0000*/ 	.byte	0x04, 0x2f
        /*0002*/ 	.short	(.L_1 - .L_0)
	.align		4
.L_0:
        /*0004*/ 	.word	index@(_Z6vecSecPdS_S_i)
        /*0008*/ 	.word	0x0000000c


	//----- nvinfo : EIATTR_FRAME_SIZE
	.align		4
.L_1:
        /*000c*/ 	.byte	0x04, 0x11
        /*000e*/ 	.short	(.L_3 - .L_2)
	.align		4
.L_2:
        /*0010*/ 	.word	index@(_Z6vecSecPdS_S_i)
        /*0014*/ 	.word	0x00000000


	//----- nvinfo : EIATTR_MIN_STACK_SIZE
	.align		4
.L_3:
        /*0018*/ 	.byte	0x04, 0x12
        /*001a*/ 	.short	(.L_5 - .L_4)
	.align		4
.L_4:
        /*001c*/ 	.word	index@(_Z6vecSecPdS_S_i)
        /*0020*/ 	.word	0x00000000
.L_5:


//--------------------- .nv.compat                --------------------------
	.section	.nv.compat,"",@"SHT_CUDA_COMPAT_INFO"
	.align	4
        /*0000*/ 	.byte	0x02, 0x09, 0x00, 0x00, 0x02, 0x02, 0x01, 0x00, 0x02, 0x05, 0x05, 0x00, 0x03, 0x07, 0x01, 0x01
        /*0010*/ 	.byte	0x02, 0x03, 0x00, 0x00, 0x02, 0x06, 0x01, 0x00, 0x04, 0x0b, 0x08, 0x00, 0x01, 0x00, 0x00, 0x00
        /*0020*/ 	.byte	0x00, 0x00, 0x00, 0x00


//--------------------- .nv.info._Z6vecSecPdS_S_i --------------------------
	.section	.nv.info._Z6vecSecPdS_S_i,"",@"SHT_CUDA_INFO"
	.sectionflags	@""
	.align	4


	//----- nvinfo : EIATTR_CUDA_API_VERSION
	.align		4
        /*0000*/ 	.byte	0x04, 0x37
        /*0002*/ 	.short	(.L_7 - .L_6)
.L_6:
        /*0004*/ 	.word	0x00000082


	//----- nvinfo : EIATTR_KPARAM_INFO
	.align		4
.L_7:
        /*0008*/ 	.byte	0x04, 0x17
        /*000a*/ 	.short	(.L_9 - .L_8)
.L_8:
        /*000c*/ 	.word	0x00000000
        /*0010*/ 	.short	0x0003
        /*0012*/ 	.short	0x0018
        /*0014*/ 	.byte	0x00, 0xf0, 0x11, 0x00


	//----- nvinfo : EIATTR_KPARAM_INFO
	.align		4
.L_9:
        /*0018*/ 	.byte	0x04, 0x17
        /*001a*/ 	.short	(.L_11 - .L_10)
.L_10:
        /*001c*/ 	.word	0x00000000
        /*0020*/ 	.short	0x0002
        /*0022*/ 	.short	0x0010
        /*0024*/ 	.byte	0x00, 0xf5, 0x21, 0x00


	//----- nvinfo : EIATTR_KPARAM_INFO
	.align		4
.L_11:
        /*0028*/ 	.byte	0x04, 0x17
        /*002a*/ 	.short	(.L_13 - .L_12)
.L_12:
        /*002c*/ 	.word	0x00000000
        /*0030*/ 	.short	0x0001
        /*0032*/ 	.short	0x0008
        /*0034*/ 	.byte	0x00, 0xf5, 0x21, 0x00


	//----- nvinfo : EIATTR_KPARAM_INFO
	.align		4
.L_13:
        /*0038*/ 	.byte	0x04, 0x17
        /*003a*/ 	.short	(.L_15 - .L_14)
.L_14:
        /*003c*/ 	.word	0x00000000
        /*0040*/ 	.short	0x0000
        /*0042*/ 	.short	0x0000
        /*0044*/ 	.byte	0x00, 0xf5, 0x21, 0x00


	//----- nvinfo : EIATTR_SPARSE_MMA_MASK
	.align		4
.L_15:
        /*0048*/ 	.byte	0x03, 0x50
        /*004a*/ 	.short	0x0000


	//----- nvinfo : EIATTR_MAXREG_COUNT
	.align		4
        /*004c*/ 	.byte	0x03, 0x1b
        /*004e*/ 	.short	0x00ff


	//----- nvinfo : EIATTR_MERCURY_ISA_VERSION
	.align		4
        /*0050*/ 	.byte	0x03, 0x5f
        /*0052*/ 	.short	0x0101


	//----- nvinfo : EIATTR_VRC_CTA_INIT_COUNT
	.align		4
        /*0054*/ 	.byte	0x02, 0x4a
	.zero		1
	.zero		1


	//----- nvinfo : EIATTR_EXIT_INSTR_OFFSETS
	.align		4
        /*0058*/ 	.byte	0x04, 0x1c
        /*005a*/ 	.short	(.L_17 - .L_16)


	//   ....[0]....
.L_16:
        /*005c*/ 	.word	0x00000160


	//   ....[1]....
        /*0060*/ 	.word	0x00000210


	//----- nvinfo : EIATTR_CRS_STACK_SIZE
	.align		4
.L_17:
        /*0064*/ 	.byte	0x04, 0x1e
        /*0066*/ 	.short	(.L_19 - .L_18)
.L_18:
        /*0068*/ 	.word	0x00000000


	//----- nvinfo : EIATTR_CBANK_PARAM_SIZE
	.align		4
.L_19:
        /*006c*/ 	.byte	0x03, 0x19
        /*006e*/ 	.short	0x001c


	//----- nvinfo : EIATTR_PARAM_CBANK
	.align		4
        /*0070*/ 	.byte	0x04, 0x0a
        /*0072*/ 	.short	(.L_21 - .L_20)
	.align		4
.L_20:
        /*0074*/ 	.word	index@(.nv.constant0._Z6vecSecPdS_S_i)
        /*0078*/ 	.short	0x0380
        /*007a*/ 	.short	0x001c


	//----- nvinfo : EIATTR_SW_WAR
	.align		4
.L_21:
        /*007c*/ 	.byte	0x04, 0x36
        /*007e*/ 	.short	(.L_23 - .L_22)
.L_22:
        /*0080*/ 	.word	0x00000008
.L_23:


//--------------------- .nv.callgraph             --------------------------
	.section	.nv.callgraph,"",@"SHT_CUDA_CALLGRAPH"
	.align	4
	.sectionentsize	8
	.align		4
        /*0000*/ 	.word	0x00000000
	.align		4
        /*0004*/ 	.word	0xffffffff
	.align		4
        /*0008*/ 	.word	0x00000000
	.align		4
        /*000c*/ 	.word	0xfffffffe
	.align		4
        /*0010*/ 	.word	0x00000000
	.align		4
        /*0014*/ 	.word	0xfffffffd
	.align		4
        /*0018*/ 	.word	0x00000000
	.align		4
        /*001c*/ 	.word	0xfffffffc


//--------------------- .text._Z6vecSecPdS_S_i    --------------------------
	.section	.text._Z6vecSecPdS_S_i,"ax",@progbits
	.align	128
        .global         _Z6vecSecPdS_S_i
        .type           _Z6vecSecPdS_S_i,@function
        .size           _Z6vecSecPdS_S_i,(.L_x_3 - _Z6vecSecPdS_S_i)
        .other          _Z6vecSecPdS_S_i,@"STO_CUDA_ENTRY STV_DEFAULT"
_Z6vecSecPdS_S_i:
.text._Z6vecSecPdS_S_i:
[----:B------:R-:W-:Y:S01]  /*0000*/  LDC R1, c[0x0][0x37c] ;  /* 0x0000df00ff017b82 */ /* 0x000fe20000000800 */
[----:B------:R-:W0:Y:S07]  /*0010*/  S2R R3, SR_TID.X ;  /* 0x0000000000037919 */ /* 0x000e2e0000002100 */
[----:B------:R-:W0:Y:S01]  /*0020*/  S2UR UR4, SR_CTAID.X ;  /* 0x00000000000479c3 */ /* 0x000e220000002500 */
[----:B------:R-:W1:Y:S01]  /*0030*/  LDCU UR6, c[0x0][0x398] ;  /* 0x00007300ff0677ac */ /* 0x000e620008000800 */
[----:B------:R-:W-:Y:S06]  /*0040*/  BSSY.RECONVERGENT B0, `(.L_x_0) ;  /* 0x0000011000007945 */ /* 0x000fec0003800200 */
[----:B------:R-:W0:Y:S02]  /*0050*/  LDC R0, c[0x0][0x360] ;  /* 0x0000d800ff007b82 */ /* 0x000e240000000800 */
[----:B0-----:R-:W-:Y:S01]  /*0060*/  IMAD R0, R0, UR4, R3 ;  /* 0x0000000400007c24 */ /* 0x001fe2000f8e0203 */
[----:B------:R-:W0:Y:S04]  /*0070*/  LDCU.64 UR4, c[0x0][0x358] ;  /* 0x00006b00ff0477ac */ /* 0x000e280008000a00 */
[----:B-1----:R-:W-:-:S02]  /*0080*/  ISETP.GE.AND P0, PT, R0, UR6, PT ;  /* 0x0000000600007c0c */ /* 0x002fc4000bf06270 */
[----:B------:R-:W-:-:S11]  /*0090*/  ISETP.GT.AND P1, PT, R0, UR6, PT ;  /* 0x0000000600007c0c */ /* 0x000fd6000bf24270 */
[----:B------:R-:W-:Y:S05]  /*00a0*/  @P0 BRA `(.L_x_1) ;  /* 0x0000000000280947 */ /* 0x000fea0003800000 */
[----:B------:R-:W1:Y:S08]  /*00b0*/  LDC.64 R2, c[0x0][0x380] ;  /* 0x0000e000ff027b82 */ /* 0x000e700000000a00 */
[----:B------:R-:W2:Y:S08]  /*00c0*/  LDC.64 R4, c[0x0][0x388] ;  /* 0x0000e200ff047b82 */ /* 0x000eb00000000a00 */
[----:B------:R-:W3:Y:S01]  /*00d0*/  LDC.64 R8, c[0x0][0x390] ;  /* 0x0000e400ff087b82 */ /* 0x000ee20000000a00 */
[----:B-1----:R-:W-:-:S06]  /*00e0*/  IMAD.WIDE R2, R0, 0x8, R2 ;  /* 0x0000000800027825 */ /* 0x002fcc00078e0202 */
[----:B0-----:R-:W4:Y:S01]  /*00f0*/  LDG.E.64 R2, desc[UR4][R2.64] ;  /* 0x0000000402027981 */ /* 0x001f22000c1e1b00 */
[----:B--2---:R-:W-:-:S06]  /*0100*/  IMAD.WIDE R4, R0, 0x8, R4 ;  /* 0x0000000800047825 */ /* 0x004fcc00078e0204 */
[----:B------:R-:W4:Y:S01]  /*0110*/  LDG.E.64 R4, desc[UR4][R4.64] ;  /* 0x0000000404047981 */ /* 0x000f22000c1e1b00 */
[----:B---3--:R-:W-:Y:S01]  /*0120*/  IMAD.WIDE R8, R0, 0x8, R8 ;  /* 0x0000000800087825 */ /* 0x008fe200078e0208 */
[----:B----4-:R-:W-:-:S07]  /*0130*/  DADD R6, R2, R4 ;  /* 0x0000000002067229 */ /* 0x010fce0000000004 */
[----:B------:R1:W-:Y:S04]  /*0140*/  STG.E.64 desc[UR4][R8.64], R6 ;  /* 0x0000000608007986 */ /* 0x0003e8000c101b04 */
.L_x_1:
[----:B0-----:R-:W-:Y:S05]  /*0150*/  BSYNC.RECONVERGENT B0 ;  /* 0x0000000000007941 */ /* 0x001fea0003800200 */
.L_x_0:
[----:B------:R-:W-:Y:S05]  /*0160*/  @!P1 EXIT ;  /* 0x000000000000994d */ /* 0x000fea0003800000 */
[----:B------:R-:W0:Y:S08]  /*0170*/  LDC.64 R4, c[0x0][0x380] ;  /* 0x0000e000ff047b82 */ /* 0x000e300000000a00 */
[----:B------:R-:W2:Y:S08]  /*0180*/  LDC.64 R2, c[0x0][0x388] ;  /* 0x0000e200ff027b82 */ /* 0x000eb00000000a00 */
[----:B-1----:R-:W1:Y:S01]  /*0190*/  LDC.64 R8, c[0x0][0x390] ;  /* 0x0000e400ff087b82 */ /* 0x002e620000000a00 */
[----:B0-----:R-:W-:-:S06]  /*01a0*/  IMAD.WIDE R4, R0, 0x8, R4 ;  /* 0x0000000800047825 */ /* 0x001fcc00078e0204 */
[----:B------:R-:W3:Y:S01]  /*01b0*/  LDG.E.64 R4, desc[UR4][R4.64+-0x8] ;  /* 0xfffff80404047981 */ /* 0x000ee2000c1e1b00 */
[----:B--2---:R-:W-:-:S05]  /*01c0*/  IMAD.WIDE R6, R0, 0x8, R2 ;  /* 0x0000000800067825 */ /* 0x004fca00078e0202 */
[----:B------:R-:W3:Y:S01]  /*01d0*/  LDG.E.64 R2, desc[UR4][R6.64] ;  /* 0x0000000406027981 */ /* 0x000ee2000c1e1b00 */
[----:B-1----:R-:W-:Y:S01]  /*01e0*/  IMAD.WIDE R8, R0, 0x8, R8 ;  /* 0x0000000800087825 */ /* 0x002fe200078e0208 */
[----:B---3--:R-:W-:-:S07]  /*01f0*/  DADD R2, R2, R4 ;  /* 0x0000000002027229 */ /* 0x008fce0000000004 */
[----:B------:R-:W-:Y:S01]  /*0200*/  STG.E.64 desc[UR4][R8.64], R2 ;  /* 0x0000000208007986 */ /* 0x000fe2000c101b04 */
[----:B------:R-:W-:Y:S05]  /*0210*/  EXIT ;  /* 0x000000000000794d */ /* 0x000fea0003800000 */
.L_x_2:
[----:B------:R-:W-:-:S00]  /*0220*/  BRA `(.L_x_2) ;  /* 0xfffffffc00fc7947 */ /* 0x000fc0000383ffff */
[----:B------:R-:W-:-:S00]  /*0230*/  NOP ;  /* 0x0000000000007918 */ /* 0x000fc00000000000 */
        /* <DEDUP_REMOVED lines=12> */
.L_x_3:


//--------------------- .nv.shared.reserved.0     --------------------------
	.section	.nv.shared.reserved.0,"aw",@nobits
	.weak		__nv_reservedSMEM_offset_0_alias
	.size		__nv_reservedSMEM_offset_0_alias, 0, 64
	.other		__nv_reservedSMEM_offset_0_alias,@"STO_CUDA_RESERVED_SHARED STV_DEFAULT"
__nv_reservedSMEM_offset_0_alias:
	.zero		0
	.zero		64


//--------------------- .nv.constant0._Z6vecSecPdS_S_i --------------------------
	.section	.nv.constant0._Z6vecSecPdS_S_i,"a",@progbits
	.sectionflags	@""
	.align	4
.nv.constant0._Z6vecSecPdS_S_i:
	.zero		924


//--------------------- SYMBOLS --------------------------

	.type		.nv.reservedSmem.offset0,@object
	.size		.nv.reservedSmem.offset0,0x4
